	.headerflags	@"EF_CUDA_TEXMODE_UNIFIED EF_CUDA_64BIT_ADDRESS EF_CUDA_ACCELERATORS EF_CUDA_SM90 EF_CUDA_VIRTUAL_SM(EF_CUDA_SM90)"
	.elftype	@"ET_EXEC"


//--------------------- .nv.info                  --------------------------
	.section	.nv.info,"",@"SHT_CUDA_INFO"
	.align	4


	//----- nvinfo : EIATTR_REGCOUNT
	.align		4
        /*0000*/ 	.byte	0x04, 0x2f
        /*0002*/ 	.short	(.L_1 - .L_0)
	.align		4
.L_0:
        /*0004*/ 	.word	index@(triton_poi_fused_max_pool2d_with_indices_0)
        /*0008*/ 	.word	0x0000001b


	//----- nvinfo : EIATTR_MIN_STACK_SIZE
	.align		4
.L_1:
        /*000c*/ 	.byte	0x04, 0x12
        /*000e*/ 	.short	(.L_3 - .L_2)
	.align		4
.L_2:
        /*0010*/ 	.word	index@(triton_poi_fused_max_pool2d_with_indices_0)
        /*0014*/ 	.word	0x00000000


	//----- nvinfo : EIATTR_FRAME_SIZE
	.align		4
.L_3:
        /*0018*/ 	.byte	0x04, 0x11
        /*001a*/ 	.short	(.L_5 - .L_4)
	.align		4
.L_4:
        /*001c*/ 	.word	index@(triton_poi_fused_max_pool2d_with_indices_0)
        /*0020*/ 	.word	0x00000000


	//----- nvinfo : EIATTR_MIN_STACK_SIZE
	.align		4
.L_5:
        /*0024*/ 	.byte	0x04, 0x12
        /*0026*/ 	.short	(.L_7 - .L_6)
	.align		4
.L_6:
        /*0028*/ 	.word	index@(triton_poi_fused_max_pool2d_with_indices_0)
        /*002c*/ 	.word	0x00000000
.L_7:


//--------------------- .nv.info.triton_poi_fused_max_pool2d_with_indices_0 --------------------------
	.section	.nv.info.triton_poi_fused_max_pool2d_with_indices_0,"",@"SHT_CUDA_INFO"
	.sectionflags	@""
	.align	4


	//----- nvinfo : EIATTR_CUDA_API_VERSION
	.align		4
        /*0000*/ 	.byte	0x04, 0x37
        /*0002*/ 	.short	(.L_9 - .L_8)
.L_8:
        /*0004*/ 	.word	0x0000007c


	//----- nvinfo : EIATTR_KPARAM_INFO
	.align		4
.L_9:
        /*0008*/ 	.byte	0x04, 0x17
        /*000a*/ 	.short	(.L_11 - .L_10)
.L_10:
        /*000c*/ 	.word	0x00000000
        /*0010*/ 	.short	0x0002
        /*0012*/ 	.short	0x0010
        /*0014*/ 	.byte	0x00, 0xf0, 0x11, 0x00


	//----- nvinfo : EIATTR_KPARAM_INFO
	.align		4
.L_11:
        /*0018*/ 	.byte	0x04, 0x17
        /*001a*/ 	.short	(.L_13 - .L_12)
.L_12:
        /*001c*/ 	.word	0x00000000
        /*0020*/ 	.short	0x0001
        /*0022*/ 	.short	0x0008
        /*0024*/ 	.byte	0x00, 0xf4, 0x21, 0x00


	//----- nvinfo : EIATTR_KPARAM_INFO
	.align		4
.L_13:
        /*0028*/ 	.byte	0x04, 0x17
        /*002a*/ 	.short	(.L_15 - .L_14)
.L_14:
        /*002c*/ 	.word	0x00000000
        /*0030*/ 	.short	0x0000
        /*0032*/ 	.short	0x0000
        /*0034*/ 	.byte	0x00, 0xf4, 0x21, 0x00


	//----- nvinfo : EIATTR_SPARSE_MMA_MASK
	.align		4
.L_15:
        /*0038*/ 	.byte	0x03, 0x50
        /*003a*/ 	.short	0x0000


	//----- nvinfo : EIATTR_MAXREG_COUNT
	.align		4
        /*003c*/ 	.byte	0x03, 0x1b
        /*003e*/ 	.short	0x00ff


	//----- nvinfo : EIATTR_EXIT_INSTR_OFFSETS
	.align		4
        /*0040*/ 	.byte	0x04, 0x1c
        /*0042*/ 	.short	(.L_17 - .L_16)


	//   ....[0]....
.L_16:
        /*0044*/ 	.word	0x00001950


	//   ....[1]....
        /*0048*/ 	.word	0x00001970


	//----- nvinfo : EIATTR_REQNTID
	.align		4
.L_17:
        /*004c*/ 	.byte	0x04, 0x10
        /*004e*/ 	.short	(.L_19 - .L_18)
.L_18:
        /*0050*/ 	.word	0x00000080
        /*0054*/ 	.word	0x00000001
        /*0058*/ 	.word	0x00000001


	//----- nvinfo : EIATTR_CBANK_PARAM_SIZE
	.align		4
.L_19:
        /*005c*/ 	.byte	0x03, 0x19
        /*005e*/ 	.short	0x0014


	//----- nvinfo : EIATTR_PARAM_CBANK
	.align		4
        /*0060*/ 	.byte	0x04, 0x0a
        /*0062*/ 	.short	(.L_21 - .L_20)
	.align		4
.L_20:
        /*0064*/ 	.word	index@(.nv.constant0.triton_poi_fused_max_pool2d_with_indices_0)
        /*0068*/ 	.short	0x0210
        /*006a*/ 	.short	0x0014


	//----- nvinfo : EIATTR_SW_WAR
	.align		4
.L_21:
        /*006c*/ 	.byte	0x04, 0x36
        /*006e*/ 	.short	(.L_23 - .L_22)
.L_22:
        /*0070*/ 	.word	0x00000008
.L_23:


//--------------------- .nv.callgraph             --------------------------
	.section	.nv.callgraph,"",@"SHT_CUDA_CALLGRAPH"
	.align	4
	.sectionentsize	8
	.align		4
        /*0000*/ 	.word	0x00000000
	.align		4
        /*0004*/ 	.word	0xffffffff
	.align		4
        /*0008*/ 	.word	0x00000000
	.align		4
        /*000c*/ 	.word	0xfffffffe
	.align		4
        /*0010*/ 	.word	0x00000000
	.align		4
        /*0014*/ 	.word	0xfffffffd
	.align		4
        /*0018*/ 	.word	0x00000000
	.align		4
        /*001c*/ 	.word	0xfffffffc


//--------------------- .text.triton_poi_fused_max_pool2d_with_indices_0 --------------------------
	.section	.text.triton_poi_fused_max_pool2d_with_indices_0,"ax",@progbits
	.align	128
        .global         triton_poi_fused_max_pool2d_with_indices_0
        .type           triton_poi_fused_max_pool2d_with_indices_0,@function
        .size           triton_poi_fused_max_pool2d_with_indices_0,(.L_x_1 - triton_poi_fused_max_pool2d_with_indices_0)
        .other          triton_poi_fused_max_pool2d_with_indices_0,@"STO_CUDA_ENTRY STV_DEFAULT"
triton_poi_fused_max_pool2d_with_indices_0:
.text.triton_poi_fused_max_pool2d_with_indices_0:
[----:B------:R-:W0:Y:S01]  /*0000*/  LDC R1, c[0x0][0x28] ;  /* 0x00000a00ff017b82 */ /* 0x000e220000000800 */
[----:B------:R-:W1:Y:S07]  /*0010*/  S2R R0, SR_TID.X ;  /* 0x0000000000007919 */ /* 0x000e6e0000002100 */
[----:B------:R-:W2:Y:S01]  /*0020*/  LDC.64 R2, c[0x0][0x210] ;  /* 0x00008400ff027b82 */ /* 0x000ea20000000a00 */
[----:B------:R-:W-:Y:S01]  /*0030*/  CS2R R12, SRZ ;  /* 0x00000000000c7805 */ /* 0x000fe2000001ff00 */
[----:B------:R-:W-:Y:S01]  /*0040*/  ULDC.64 UR4, c[0x0][0x208] ;  /* 0x0000820000047ab9 */ /* 0x000fe20000000a00 */
[----:B------:R-:W3:Y:S01]  /*0050*/  S2R R7, SR_CTAID.X ;  /* 0x0000000000077919 */ /* 0x000ee20000002500 */
[----:B-1----:R-:W-:Y:S01]  /*0060*/  IMAD.SHL.U32 R0, R0, 0x2, RZ ;  /* 0x0000000200007824 */ /* 0x002fe200078e00ff */
[----:B---3--:R-:W-:-:S04]  /*0070*/  SHF.R.S32.HI R6, RZ, 0x17, R7 ;  /* 0x00000017ff067819 */ /* 0x008fc80000011407 */
[----:B------:R-:W-:Y:S02]  /*0080*/  LOP3.LUT R0, R0, 0xfe, RZ, 0xc0, !PT ;  /* 0x000000fe00007812 */ /* 0x000fe400078ec0ff */
[----:B------:R-:W-:-:S03]  /*0090*/  SGXT R6, R6, 0x1 ;  /* 0x000000010606781a */ /* 0x000fc60000000200 */
[----:B------:R-:W-:-:S04]  /*00a0*/  IMAD R7, R7, 0x100, R0 ;  /* 0x0000010007077824 */ /* 0x000fc800078e0200 */
[----:B------:R-:W-:Y:S01]  /*00b0*/  VIADD R5, R7, 0xfffffff6 ;  /* 0xfffffff607057836 */ /* 0x000fe20000000000 */
[----:B------:R-:W-:-:S04]  /*00c0*/  LEA.HI R0, R6, R7, RZ, 0x2 ;  /* 0x0000000706007211 */ /* 0x000fc800078f10ff */
[----:B------:R-:W-:Y:S02]  /*00d0*/  SHF.R.S32.HI R11, RZ, 0x2, R0 ;  /* 0x00000002ff0b7819 */ /* 0x000fe40000011400 */
[----:B------:R-:W-:Y:S02]  /*00e0*/  LOP3.LUT R0, R0, 0xfffffffc, RZ, 0xc0, !PT ;  /* 0xfffffffc00007812 */ /* 0x000fe400078ec0ff */
[----:B------:R-:W-:-:S03]  /*00f0*/  LEA.HI R4, R11, R11, RZ, 0x2 ;  /* 0x0000000b0b047211 */ /* 0x000fc600078f10ff */
[----:B------:R-:W-:Y:S01]  /*0100*/  IMAD.IADD R0, R7, 0x1, -R0 ;  /* 0x0000000107007824 */ /* 0x000fe200078e0a00 */
[----:B------:R-:W-:-:S05]  /*0110*/  LOP3.LUT R4, R4, 0xfffffffc, RZ, 0xc0, !PT ;  /* 0xfffffffc04047812 */ /* 0x000fca00078ec0ff */
[----:B------:R-:W-:Y:S02]  /*0120*/  IMAD.IADD R11, R11, 0x1, -R4 ;  /* 0x000000010b0b7824 */ /* 0x000fe400078e0a04 */
[----:B--2---:R-:W-:-:S03]  /*0130*/  IMAD.WIDE R4, R5, 0x4, R2 ;  /* 0x0000000405047825 */ /* 0x004fc600078e0202 */
[----:B------:R-:W-:-:S04]  /*0140*/  ISETP.GT.AND P0, PT, R11, 0x1, PT ;  /* 0x000000010b00780c */ /* 0x000fc80003f04270 */
[----:B------:R-:W-:-:S04]  /*0150*/  ISETP.GT.AND P6, PT, R0, 0x1, P0 ;  /* 0x000000010000780c */ /* 0x000fc800007c4270 */
[----:B------:R-:W-:-:S13]  /*0160*/  ISETP.LT.AND P6, PT, R7, 0x100, P6 ;  /* 0x000001000700780c */ /* 0x000fda00037c1270 */
[----:B------:R1:W2:Y:S01]  /*0170*/  @P6 LDG.E.64 R12, desc[UR4][R4.64] ;  /* 0x00000004040c6981 */ /* 0x0002a2000c1e1b00 */
[C---:B------:R-:W-:Y:S01]  /*0180*/  VIADD R9, R7.reuse, 0x1 ;  /* 0x0000000107097836 */ /* 0x040fe20000000000 */
[C---:B------:R-:W-:Y:S01]  /*0190*/  ISETP.GT.AND P5, PT, R0.reuse, RZ, P0 ;  /* 0x000000ff0000720c */ /* 0x040fe200007a4270 */
[----:B------:R-:W-:Y:S01]  /*01a0*/  VIADD R15, R7, 0xfffffff7 ;  /* 0xfffffff7070f7836 */ /* 0x000fe20000000000 */
[----:B------:R-:W-:Y:S01]  /*01b0*/  ISETP.GT.AND P3, PT, R0, -0x1, P0 ;  /* 0xffffffff0000780c */ /* 0x000fe20000764270 */
[----:B------:R-:W-:Y:S01]  /*01c0*/  IMAD.MOV.U32 R10, RZ, RZ, RZ ;  /* 0x000000ffff0a7224 */ /* 0x000fe200078e00ff */
[----:B------:R-:W-:Y:S01]  /*01d0*/  LEA.HI R6, R6, R9, RZ, 0x2 ;  /* 0x0000000906067211 */ /* 0x000fe200078f10ff */
[----:B------:R-:W-:Y:S01]  /*01e0*/  IMAD.WIDE R14, R15, 0x4, R2 ;  /* 0x000000040f0e7825 */ /* 0x000fe200078e0202 */
[----:B------:R-:W-:Y:S02]  /*01f0*/  ISETP.LT.AND P5, PT, R7, 0x100, P5 ;  /* 0x000001000700780c */ /* 0x000fe40002fa1270 */
[----:B------:R-:W-:-:S05]  /*0200*/  LOP3.LUT R6, R6, 0xfffffffc, RZ, 0xc0, !PT ;  /* 0xfffffffc06067812 */ /* 0x000fca00078ec0ff */
[----:B------:R-:W-:-:S05]  /*0210*/  IMAD.IADD R9, R9, 0x1, -R6 ;  /* 0x0000000109097824 */ /* 0x000fca00078e0a06 */
[----:B------:R-:W-:Y:S01]  /*0220*/  ISETP.GT.AND P4, PT, R9, RZ, P0 ;  /* 0x000000ff0900720c */ /* 0x000fe20000784270 */
[----:B------:R-:W3:Y:S03]  /*0230*/  @P5 LDG.E R10, desc[UR4][R14.64] ;  /* 0x000000040e0a5981 */ /* 0x000ee6000c1e1900 */
[C---:B------:R-:W-:Y:S01]  /*0240*/  ISETP.LT.AND P4, PT, R7.reuse, 0x100, P4 ;  /* 0x000001000700780c */ /* 0x040fe20002781270 */
[C---:B------:R-:W-:Y:S01]  /*0250*/  VIADD R21, R7.reuse, 0xfffffff8 ;  /* 0xfffffff807157836 */ /* 0x040fe20000000000 */
[----:B------:R-:W-:Y:S02]  /*0260*/  ISETP.LT.AND P3, PT, R7, 0x100, P3 ;  /* 0x000001000700780c */ /* 0x000fe40001f61270 */
[----:B------:R-:W-:Y:S01]  /*0270*/  CS2R R18, SRZ ;  /* 0x0000000000127805 */ /* 0x000fe2000001ff00 */
[----:B------:R-:W-:Y:S01]  /*0280*/  IMAD.WIDE R20, R21, 0x4, R2 ;  /* 0x0000000415147825 */ /* 0x000fe200078e0202 */
[----:B------:R-:W-:-:S02]  /*0290*/  ISETP.LT.U32.AND P1, PT, R0, 0x4, P0 ;  /* 0x000000040000780c */ /* 0x000fc40000721070 */
[----:B-1----:R-:W-:Y:S01]  /*02a0*/  CS2R R4, SRZ ;  /* 0x0000000000047805 */ /* 0x002fe2000001ff00 */
[----:B------:R-:W-:Y:S01]  /*02b0*/  VIADD R6, R9, 0x1 ;  /* 0x0000000109067836 */ /* 0x000fe20000000000 */
[C---:B------:R-:W-:Y:S01]  /*02c0*/  ISETP.LT.AND P1, PT, R7.reuse, 0x100, P1 ;  /* 0x000001000700780c */ /* 0x040fe20000f21270 */
[----:B------:R-:W-:Y:S02]  /*02d0*/  VIADD R8, R0, 0x2 ;  /* 0x0000000200087836 */ /* 0x000fe40000000000 */
[----:B------:R-:W4:Y:S01]  /*02e0*/  @P4 LDG.E R19, desc[UR4][R20.64] ;  /* 0x0000000414134981 */ /* 0x000f22000c1e1900 */
[----:B------:R-:W-:Y:S01]  /*02f0*/  ISETP.LT.U32.AND P0, PT, R6, 0x4, P0 ;  /* 0x000000040600780c */ /* 0x000fe20000701070 */
[C---:B------:R-:W-:Y:S01]  /*0300*/  VIADD R17, R7.reuse, 0xfffffff9 ;  /* 0xfffffff907117836 */ /* 0x040fe20000000000 */
[----:B------:R-:W-:Y:S01]  /*0310*/  ISETP.GE.U32.AND P2, PT, R8, 0x4, PT ;  /* 0x000000040800780c */ /* 0x000fe20003f46070 */
[----:B------:R1:W5:Y:S01]  /*0320*/  @P3 LDG.E.64 R4, desc[UR4][R20.64] ;  /* 0x0000000414043981 */ /* 0x000362000c1e1b00 */
[----:B------:R-:W-:Y:S01]  /*0330*/  ISETP.LT.AND P0, PT, R7, 0x100, P0 ;  /* 0x000001000700780c */ /* 0x000fe20000701270 */
[----:B------:R-:W-:-:S05]  /*0340*/  IMAD.WIDE R16, R17, 0x4, R2 ;  /* 0x0000000411107825 */ /* 0x000fca00078e0202 */
[----:B------:R5:W5:Y:S01]  /*0350*/  @P1 LDG.E R18, desc[UR4][R16.64] ;  /* 0x0000000410121981 */ /* 0x000b62000c1e1900 */
[----:B-1----:R-:W-:Y:S01]  /*0360*/  IMAD.MOV.U32 R20, RZ, RZ, RZ ;  /* 0x000000ffff147224 */ /* 0x002fe200078e00ff */
[----:B------:R-:W-:Y:S02]  /*0370*/  CS2R R14, SRZ ;  /* 0x00000000000e7805 */ /* 0x000fe4000001ff00 */
[----:B--2---:R-:W-:Y:S02]  /*0380*/  SEL R23, R12, 0xff800000, P6 ;  /* 0xff8000000c177807 */ /* 0x004fe40003000000 */
[----:B------:R-:W-:Y:S02]  /*0390*/  SEL R22, R13, 0xff800000, P6 ;  /* 0xff8000000d167807 */ /* 0x000fe40003000000 */
[----:B------:R-:W-:Y:S01]  /*03a0*/  ISETP.GT.AND P6, PT, R11, 0x1, !P2 ;  /* 0x000000010b00780c */ /* 0x000fe200057c4270 */
[----:B------:R-:W-:-:S03]  /*03b0*/  VIADD R13, R7, 0xfffffffa ;  /* 0xfffffffa070d7836 */ /* 0x000fc60000000000 */
[----:B------:R-:W-:Y:S01]  /*03c0*/  ISETP.LT.AND P6, PT, R7, 0x100, P6 ;  /* 0x000001000700780c */ /* 0x000fe200037c1270 */
[----:B------:R-:W-:-:S05]  /*03d0*/  IMAD.WIDE R12, R13, 0x4, R2 ;  /* 0x000000040d0c7825 */ /* 0x000fca00078e0202 */
[----:B------:R-:W2:Y:S07]  /*03e0*/  @P0 LDG.E R20, desc[UR4][R12.64] ;  /* 0x000000040c140981 */ /* 0x000eae000c1e1900 */
[----:B------:R-:W2:Y:S01]  /*03f0*/  @P6 LDG.E.64 R14, desc[UR4][R12.64] ;  /* 0x000000040c0e6981 */ /* 0x000ea2000c1e1b00 */
[----:B---3--:R-:W-:-:S04]  /*0400*/  SEL R10, R10, 0xff800000, P5 ;  /* 0xff8000000a0a7807 */ /* 0x008fc80002800000 */
[C---:B------:R-:W-:Y:S02]  /*0410*/  FSETP.GT.AND P5, PT, R10.reuse, R23, PT ;  /* 0x000000170a00720b */ /* 0x040fe40003fa4000 */
[----:B----4-:R-:W-:Y:S02]  /*0420*/  SEL R19, R19, 0xff800000, P4 ;  /* 0xff80000013137807 */ /* 0x010fe40002000000 */
[----:B------:R-:W-:Y:S02]  /*0430*/  FSETP.NAN.AND P4, PT, R10, R10, PT ;  /* 0x0000000a0a00720b */ /* 0x000fe40003f88000 */
[----:B0----5:R-:W-:-:S07]  /*0440*/  SEL R17, R4, 0xff800000, P3 ;  /* 0xff80000004117807 */ /* 0x021fce0001800000 */
[----:B------:R-:W-:Y:S02]  /*0450*/  @!P5 FSEL R10, R10, R23, P4 ;  /* 0x000000170a0ad208 */ /* 0x000fe40002000000 */
[----:B------:R-:W-:Y:S02]  /*0460*/  FSETP.GT.AND P5, PT, R19, R22, PT ;  /* 0x000000161300720b */ /* 0x000fe40003fa4000 */
[----:B------:R-:W-:Y:S02]  /*0470*/  FSETP.GEU.AND P4, PT, R10, R17, PT ;  /* 0x000000110a00720b */ /* 0x000fe40003f8e000 */
[----:B------:R-:W-:Y:S02]  /*0480*/  SEL R5, R5, 0xff800000, P3 ;  /* 0xff80000005057807 */ /* 0x000fe40001800000 */
[----:B------:R-:W-:Y:S02]  /*0490*/  SEL R18, R18, 0xff800000, P1 ;  /* 0xff80000012127807 */ /* 0x000fe40000800000 */
[----:B------:R-:W-:-:S02]  /*04a0*/  FSETP.NAN.AND P1, PT, R19, R19, PT ;  /* 0x000000131300720b */ /* 0x000fc40003f28000 */
[----:B------:R-:W-:-:S03]  /*04b0*/  FSETP.NAN.AND P3, PT, R5, R5, PT ;  /* 0x000000050500720b */ /* 0x000fc60003f68000 */
[----:B------:R-:W-:Y:S02]  /*04c0*/  @!P5 FSEL R19, R19, R22, P1 ;  /* 0x000000161313d208 */ /* 0x000fe40000800000 */
[C---:B------:R-:W-:Y:S02]  /*04d0*/  FSETP.NAN.AND P5, PT, R17.reuse, R17, PT ;  /* 0x000000111100720b */ /* 0x040fe40003fa8000 */
[----:B------:R-:W-:Y:S02]  /*04e0*/  FSETP.NAN.AND P1, PT, R18, R18, PT ;  /* 0x000000121200720b */ /* 0x000fe40003f28000 */
[----:B------:R-:W-:-:S04]  /*04f0*/  @P4 FSEL R17, R17, R10, P5 ;  /* 0x0000000a11114208 */ /* 0x000fc80002800000 */
[----:B------:R-:W-:-:S07]  /*0500*/  FSETP.GEU.AND P5, PT, R17, R18, PT ;  /* 0x000000121100720b */ /* 0x000fce0003fae000 */
[----:B------:R-:W-:Y:S02]  /*0510*/  @!P1 FSEL R18, R18, R17, !P5 ;  /* 0x0000001112129208 */ /* 0x000fe40006800000 */
[----:B------:R-:W-:Y:S01]  /*0520*/  CS2R R16, SRZ ;  /* 0x0000000000107805 */ /* 0x000fe2000001ff00 */
[----:B------:R-:W-:Y:S02]  /*0530*/  VIADD R21, R7, 0xfffffffc ;  /* 0xfffffffc07157836 */ /* 0x000fe40000000000 */
[----:B------:R-:W-:Y:S02]  /*0540*/  IMAD.MOV.U32 R10, RZ, RZ, RZ ;  /* 0x000000ffff0a7224 */ /* 0x000fe400078e00ff */
[----:B------:R-:W-:Y:S01]  /*0550*/  IMAD.MOV.U32 R23, RZ, RZ, RZ ;  /* 0x000000ffff177224 */ /* 0x000fe200078e00ff */
[----:B--2---:R-:W-:Y:S02]  /*0560*/  SEL R4, R20, 0xff800000, P0 ;  /* 0xff80000014047807 */ /* 0x004fe40000000000 */
[----:B------:R-:W-:-:S02]  /*0570*/  FSETP.GEU.AND P0, PT, R19, R5, PT ;  /* 0x000000051300720b */ /* 0x000fc40003f0e000 */
[----:B------:R-:W-:Y:S02]  /*0580*/  FSETP.NAN.AND P4, PT, R4, R4, PT ;  /* 0x000000040400720b */ /* 0x000fe40003f88000 */
[----:B------:R-:W-:Y:S02]  /*0590*/  SEL R14, R14, 0xff800000, P6 ;  /* 0xff8000000e0e7807 */ /* 0x000fe40003000000 */
[----:B------:R-:W-:Y:S02]  /*05a0*/  @!P3 FSEL R5, R5, R19, !P0 ;  /* 0x000000130505b208 */ /* 0x000fe40004000000 */
[----:B------:R-:W-:Y:S02]  /*05b0*/  ISETP.GT.AND P0, PT, R11, RZ, PT ;  /* 0x000000ff0b00720c */ /* 0x000fe40003f04270 */
[----:B------:R-:W-:Y:S02]  /*05c0*/  FSETP.NAN.AND P3, PT, R14, R14, PT ;  /* 0x0000000e0e00720b */ /* 0x000fe40003f68000 */
[----:B------:R-:W-:-:S02]  /*05d0*/  FSETP.GEU.AND P5, PT, R5, R4, PT ;  /* 0x000000040500720b */ /* 0x000fc40003fae000 */
[----:B------:R-:W-:Y:S02]  /*05e0*/  ISETP.GT.AND P1, PT, R0, 0x1, P0 ;  /* 0x000000010000780c */ /* 0x000fe40000724270 */
[----:B------:R-:W-:Y:S02]  /*05f0*/  @!P4 FSEL R4, R4, R5, !P5 ;  /* 0x000000050404c208 */ /* 0x000fe40006800000 */
[----:B------:R-:W-:Y:S02]  /*0600*/  ISETP.LT.AND P1, PT, R7, 0x100, P1 ;  /* 0x000001000700780c */ /* 0x000fe40000f21270 */
[----:B------:R-:W-:Y:S02]  /*0610*/  FSETP.GEU.AND P4, PT, R18, R14, PT ;  /* 0x0000000e1200720b */ /* 0x000fe40003f8e000 */
[----:B------:R-:W-:Y:S02]  /*0620*/  SEL R15, R15, 0xff800000, P6 ;  /* 0xff8000000f0f7807 */ /* 0x000fe40003000000 */
[----:B------:R-:W-:-:S02]  /*0630*/  @!P3 FSEL R14, R14, R18, !P4 ;  /* 0x000000120e0eb208 */ /* 0x000fc40006000000 */
[----:B------:R-:W-:Y:S02]  /*0640*/  ISETP.GT.AND P4, PT, R0, RZ, P0 ;  /* 0x000000ff0000720c */ /* 0x000fe40000784270 */
[----:B------:R-:W-:Y:S02]  /*0650*/  ISETP.GT.AND P5, PT, R9, RZ, P0 ;  /* 0x000000ff0900720c */ /* 0x000fe400007a4270 */
[----:B------:R-:W-:Y:S01]  /*0660*/  ISETP.LT.AND P4, PT, R7, 0x100, P4 ;  /* 0x000001000700780c */ /* 0x000fe20002781270 */
[----:B------:R-:W2:Y:S01]  /*0670*/  @P1 LDG.E.64 R16, desc[UR4][R12.64] ;  /* 0x000000040c101981 */ /* 0x000ea2000c1e1b00 */
[-C--:B------:R-:W-:Y:S01]  /*0680*/  FSETP.NAN.AND P3, PT, R15, R15.reuse, PT ;  /* 0x0000000f0f00720b */ /* 0x080fe20003f68000 */
[C---:B------:R-:W-:Y:S01]  /*0690*/  VIADD R19, R7.reuse, 0xfffffffb ;  /* 0xfffffffb07137836 */ /* 0x040fe20000000000 */
[----:B------:R-:W-:Y:S02]  /*06a0*/  ISETP.LT.AND P5, PT, R7, 0x100, P5 ;  /* 0x000001000700780c */ /* 0x000fe40002fa1270 */
[----:B------:R-:W-:Y:S01]  /*06b0*/  FSETP.GEU.AND P6, PT, R4, R15, PT ;  /* 0x0000000f0400720b */ /* 0x000fe20003fce000 */
[----:B------:R-:W-:-:S04]  /*06c0*/  IMAD.WIDE R18, R19, 0x4, R2 ;  /* 0x0000000413127825 */ /* 0x000fc800078e0202 */
[----:B------:R-:W-:Y:S02]  /*06d0*/  IMAD.WIDE R20, R21, 0x4, R2 ;  /* 0x0000000415147825 */ /* 0x000fe400078e0202 */
[----:B------:R0:W3:Y:S02]  /*06e0*/  @P4 LDG.E R10, desc[UR4][R18.64] ;  /* 0x00000004120a4981 */ /* 0x0000e4000c1e1900 */
[----:B------:R-:W-:Y:S02]  /*06f0*/  @!P3 FSEL R15, R15, R4, !P6 ;  /* 0x000000040f0fb208 */ /* 0x000fe40007000000 */
[----:B------:R-:W-:Y:S01]  /*0700*/  ISETP.GT.AND P3, PT, R0, -0x1, P0 ;  /* 0xffffffff0000780c */ /* 0x000fe20000764270 */
[----:B------:R-:W4:Y:S03]  /*0710*/  @P5 LDG.E R23, desc[UR4][R20.64] ;  /* 0x0000000414175981 */ /* 0x000f26000c1e1900 */
[----:B------:R-:W-:-:S02]  /*0720*/  ISETP.LT.AND P3, PT, R7, 0x100, P3 ;  /* 0x000001000700780c */ /* 0x000fc40001f61270 */
[----:B------:R-:W-:-:S11]  /*0730*/  CS2R R4, SRZ ;  /* 0x0000000000047805 */ /* 0x000fd6000001ff00 */
[----:B------:R1:W5:Y:S01]  /*0740*/  @P3 LDG.E.64 R4, desc[UR4][R20.64] ;  /* 0x0000000414043981 */ /* 0x000362000c1e1b00 */
[----:B0-----:R-:W-:-:S04]  /*0750*/  VIADD R19, R7, 0xfffffffd ;  /* 0xfffffffd07137836 */ /* 0x001fc80000000000 */
[----:B------:R-:W-:-:S04]  /*0760*/  IMAD.WIDE R18, R19, 0x4, R2 ;  /* 0x0000000413127825 */ /* 0x000fc800078e0202 */
[----:B-1----:R-:W-:Y:S01]  /*0770*/  IMAD.MOV.U32 R20, RZ, RZ, RZ ;  /* 0x000000ffff147224 */ /* 0x002fe200078e00ff */
[----:B--2---:R-:W-:Y:S02]  /*0780*/  SEL R13, R16, 0xff800000, P1 ;  /* 0xff800000100d7807 */ /* 0x004fe40000800000 */
[----:B------:R-:W-:Y:S02]  /*0790*/  SEL R17, R17, 0xff800000, P1 ;  /* 0xff80000011117807 */ /* 0x000fe40000800000 */
[----:B------:R-:W-:Y:S02]  /*07a0*/  FSETP.NAN.AND P6, PT, R13, R13, PT ;  /* 0x0000000d0d00720b */ /* 0x000fe40003fc8000 */
[----:B------:R-:W-:Y:S02]  /*07b0*/  FSETP.NAN.AND P1, PT, R17, R17, PT ;  /* 0x000000111100720b */ /* 0x000fe40003f28000 */
[----:B---3--:R-:W-:Y:S02]  /*07c0*/  SEL R22, R10, 0xff800000, P4 ;  /* 0xff8000000a167807 */ /* 0x008fe40002000000 */
[----:B------:R-:W-:-:S02]  /*07d0*/  FSETP.GEU.AND P4, PT, R14, R13, PT ;  /* 0x0000000d0e00720b */ /* 0x000fc40003f8e000 */
[----:B----4-:R-:W-:Y:S02]  /*07e0*/  SEL R10, R23, 0xff800000, P5 ;  /* 0xff800000170a7807 */ /* 0x010fe40002800000 */
[----:B------:R-:W-:-:S03]  /*07f0*/  FSETP.NAN.AND P5, PT, R22, R22, PT ;  /* 0x000000161600720b */ /* 0x000fc60003fa8000 */
[----:B------:R-:W-:Y:S02]  /*0800*/  @!P6 FSEL R13, R13, R14, !P4 ;  /* 0x0000000e0d0de208 */ /* 0x000fe40006000000 */
[----:B------:R-:W-:Y:S02]  /*0810*/  FSETP.GEU.AND P6, PT, R15, R17, PT ;  /* 0x000000110f00720b */ /* 0x000fe40003fce000 */
[----:B------:R-:W-:Y:S02]  /*0820*/  FSETP.NAN.AND P4, PT, R10, R10, PT ;  /* 0x0000000a0a00720b */ /* 0x000fe40003f88000 */
[----:B------:R-:W-:Y:S02]  /*0830*/  @!P1 FSEL R17, R17, R15, !P6 ;  /* 0x0000000f11119208 */ /* 0x000fe40007000000 */
[----:B------:R-:W-:Y:S02]  /*0840*/  FSETP.GEU.AND P1, PT, R13, R22, PT ;  /* 0x000000160d00720b */ /* 0x000fe40003f2e000 */
[----:B------:R-:W-:-:S02]  /*0850*/  ISETP.LT.U32.AND P6, PT, R0, 0x4, P0 ;  /* 0x000000040000780c */ /* 0x000fc400007c1070 */
[----:B------:R-:W-:Y:S02]  /*0860*/  @!P5 FSEL R22, R22, R13, !P1 ;  /* 0x0000000d1616d208 */ /* 0x000fe40004800000 */
[----:B------:R-:W-:Y:S02]  /*0870*/  ISETP.LT.U32.AND P5, PT, R6, 0x4, P0 ;  /* 0x000000040600780c */ /* 0x000fe400007a1070 */
[----:B-----5:R-:W-:Y:S02]  /*0880*/  SEL R21, R4, 0xff800000, P3 ;  /* 0xff80000004157807 */ /* 0x020fe40001800000 */
[----:B------:R-:W-:Y:S02]  /*0890*/  ISETP.LT.AND P6, PT, R7, 0x100, P6 ;  /* 0x000001000700780c */ /* 0x000fe400037c1270 */
[----:B------:R-:W-:Y:S02]  /*08a0*/  FSETP.GEU.AND P1, PT, R17, R10, PT ;  /* 0x0000000a1100720b */ /* 0x000fe40003f2e000 */
[----:B------:R-:W-:-:S02]  /*08b0*/  ISETP.LT.AND P5, PT, R7, 0x100, P5 ;  /* 0x000001000700780c */ /* 0x000fc40002fa1270 */
[----:B------:R-:W-:Y:S01]  /*08c0*/  FSETP.NAN.AND P0, PT, R21, R21, PT ;  /* 0x000000151500720b */ /* 0x000fe20003f08000 */
[----:B------:R-:W-:Y:S01]  /*08d0*/  IMAD.MOV.U32 R4, RZ, RZ, RZ ;  /* 0x000000ffff047224 */ /* 0x000fe200078e00ff */
[----:B------:R-:W-:Y:S01]  /*08e0*/  @!P4 FSEL R10, R10, R17, !P1 ;  /* 0x000000110a0ac208 */ /* 0x000fe20004800000 */
[----:B------:R-:W-:Y:S01]  /*08f0*/  VIADD R13, R7, 0xfffffffe ;  /* 0xfffffffe070d7836 */ /* 0x000fe20000000000 */
[----:B------:R-:W-:Y:S02]  /*0900*/  ISETP.GT.AND P4, PT, R11, RZ, !P2 ;  /* 0x000000ff0b00720c */ /* 0x000fe40005784270 */
[----:B------:R-:W-:Y:S01]  /*0910*/  FSETP.GEU.AND P1, PT, R22, R21, PT ;  /* 0x000000151600720b */ /* 0x000fe20003f2e000 */
[----:B------:R-:W-:Y:S01]  /*0920*/  IMAD.WIDE R12, R13, 0x4, R2 ;  /* 0x000000040d0c7825 */ /* 0x000fe200078e0202 */
[----:B------:R-:W-:Y:S01]  /*0930*/  ISETP.LT.AND P4, PT, R7, 0x100, P4 ;  /* 0x000001000700780c */ /* 0x000fe20002781270 */
[----:B------:R0:W2:Y:S01]  /*0940*/  @P6 LDG.E R4, desc[UR4][R18.64] ;  /* 0x0000000412046981 */ /* 0x0000a2000c1e1900 */
[----:B------:R-:W-:-:S03]  /*0950*/  CS2R R16, SRZ ;  /* 0x0000000000107805 */ /* 0x000fc6000001ff00 */
[----:B------:R-:W3:Y:S01]  /*0960*/  @P5 LDG.E R20, desc[UR4][R12.64] ;  /* 0x000000040c145981 */ /* 0x000ee2000c1e1900 */
[----:B------:R-:W-:Y:S02]  /*0970*/  @!P0 FSEL R21, R21, R22, !P1 ;  /* 0x0000001615158208 */ /* 0x000fe40004800000 */
[----:B------:R-:W-:-:S04]  /*0980*/  ISETP.GT.AND P1, PT, R11, -0x1, PT ;  /* 0xffffffff0b00780c */ /* 0x000fc80003f24270 */
[----:B------:R-:W-:Y:S01]  /*0990*/  ISETP.GT.AND P0, PT, R0, 0x1, P1 ;  /* 0x000000010000780c */ /* 0x000fe20000f04270 */
[----:B------:R-:W4:Y:S03]  /*09a0*/  @P4 LDG.E.64 R16, desc[UR4][R12.64] ;  /* 0x000000040c104981 */ /* 0x000f26000c1e1b00 */
[----:B------:R-:W-:Y:S02]  /*09b0*/  ISETP.LT.AND P0, PT, R7, 0x100, P0 ;  /* 0x000001000700780c */ /* 0x000fe40000701270 */
[----:B------:R-:W-:-:S11]  /*09c0*/  CS2R R14, SRZ ;  /* 0x00000000000e7805 */ /* 0x000fd6000001ff00 */
[----:B------:R1:W5:Y:S01]  /*09d0*/  @P0 LDG.E.64 R14, desc[UR4][R12.64] ;  /* 0x000000040c0e0981 */ /* 0x000362000c1e1b00 */
[----:B------:R-:W-:-:S04]  /*09e0*/  SEL R5, R5, 0xff800000, P3 ;  /* 0xff80000005057807 */ /* 0x000fc80001800000 */
[-C--:B------:R-:W-:Y:S01]  /*09f0*/  FSETP.NAN.AND P3, PT, R5, R5.reuse, PT ;  /* 0x000000050500720b */ /* 0x080fe20003f68000 */
[----:B0-----:R-:W-:Y:S01]  /*0a00*/  IMAD.MOV.U32 R18, RZ, RZ, RZ ;  /* 0x000000ffff127224 */ /* 0x001fe200078e00ff */
[----:B-1----:R-:W-:Y:S01]  /*0a10*/  LOP3.LUT R12, R11, R0, RZ, 0xfc, !PT ;  /* 0x000000000b0c7212 */ /* 0x002fe200078efcff */
[----:B------:R-:W-:Y:S02]  /*0a20*/  IMAD.MOV.U32 R22, RZ, RZ, RZ ;  /* 0x000000ffff167224 */ /* 0x000fe400078e00ff */
[----:B------:R-:W-:Y:S01]  /*0a30*/  IMAD.MOV.U32 R23, RZ, RZ, RZ ;  /* 0x000000ffff177224 */ /* 0x000fe200078e00ff */
[----:B--2---:R-:W-:Y:S02]  /*0a40*/  SEL R4, R4, 0xff800000, P6 ;  /* 0xff80000004047807 */ /* 0x004fe40003000000 */
[----:B------:R-:W-:Y:S02]  /*0a50*/  FSETP.GEU.AND P6, PT, R10, R5, PT ;  /* 0x000000050a00720b */ /* 0x000fe40003fce000 */
[----:B---3--:R-:W-:-:S02]  /*0a60*/  SEL R20, R20, 0xff800000, P5 ;  /* 0xff80000014147807 */ /* 0x008fc40002800000 */
[----:B------:R-:W-:Y:S02]  /*0a70*/  FSETP.NAN.AND P5, PT, R4, R4, PT ;  /* 0x000000040400720b */ /* 0x000fe40003fa8000 */
[----:B------:R-:W-:Y:S02]  /*0a80*/  @!P3 FSEL R5, R5, R10, !P6 ;  /* 0x0000000a0505b208 */ /* 0x000fe40007000000 */
[----:B------:R-:W-:Y:S02]  /*0a90*/  FSETP.NAN.AND P3, PT, R20, R20, PT ;  /* 0x000000141400720b */ /* 0x000fe40003f68000 */
[----:B----4-:R-:W-:Y:S02]  /*0aa0*/  SEL R19, R16, 0xff800000, P4 ;  /* 0xff80000010137807 */ /* 0x010fe40002000000 */
[----:B------:R-:W-:Y:S02]  /*0ab0*/  SEL R17, R17, 0xff800000, P4 ;  /* 0xff80000011117807 */ /* 0x000fe40002000000 */
[----:B------:R-:W-:-:S02]  /*0ac0*/  FSETP.GEU.AND P4, PT, R21, R4, PT ;  /* 0x000000041500720b */ /* 0x000fc40003f8e000 */
[----:B------:R-:W-:Y:S02]  /*0ad0*/  FSETP.NAN.AND P6, PT, R19, R19, PT ;  /* 0x000000131300720b */ /* 0x000fe40003fc8000 */
[----:B------:R-:W-:Y:S02]  /*0ae0*/  @!P5 FSEL R4, R4, R21, !P4 ;  /* 0x000000150404d208 */ /* 0x000fe40006000000 */
[----:B------:R-:W-:Y:S02]  /*0af0*/  FSETP.GEU.AND P5, PT, R5, R20, PT ;  /* 0x000000140500720b */ /* 0x000fe40003fae000 */
[----:B------:R-:W-:Y:S02]  /*0b00*/  FSETP.NAN.AND P4, PT, R17, R17, PT ;  /* 0x000000111100720b */ /* 0x000fe40003f88000 */
[----:B------:R-:W-:Y:S02]  /*0b10*/  @!P3 FSEL R20, R20, R5, !P5 ;  /* 0x000000051414b208 */ /* 0x000fe40006800000 */
[----:B------:R-:W-:-:S02]  /*0b20*/  ISETP.GT.AND P3, PT, R0, RZ, P1 ;  /* 0x000000ff0000720c */ /* 0x000fc40000f64270 */
[----:B------:R-:W-:Y:S02]  /*0b30*/  FSETP.GEU.AND P5, PT, R4, R19, PT ;  /* 0x000000130400720b */ /* 0x000fe40003fae000 */
[----:B-----5:R-:W-:Y:S02]  /*0b40*/  SEL R16, R14, 0xff800000, P0 ;  /* 0xff8000000e107807 */ /* 0x020fe40000000000 */
[----:B------:R-:W-:Y:S02]  /*0b50*/  ISETP.LT.AND P3, PT, R7, 0x100, P3 ;  /* 0x000001000700780c */ /* 0x000fe40001f61270 */
[----:B------:R-:W-:Y:S02]  /*0b60*/  @!P6 FSEL R19, R19, R4, !P5 ;  /* 0x000000041313e208 */ /* 0x000fe40006800000 */
[----:B------:R-:W-:Y:S01]  /*0b70*/  FSETP.NAN.AND P5, PT, R16, R16, PT ;  /* 0x000000101000720b */ /* 0x000fe20003fa8000 */
[----:B------:R-:W-:Y:S01]  /*0b80*/  VIADD R5, R7, 0xffffffff ;  /* 0xffffffff07057836 */ /* 0x000fe20000000000 */
[----:B------:R-:W-:-:S02]  /*0b90*/  FSETP.GEU.AND P6, PT, R20, R17, PT ;  /* 0x000000111400720b */ /* 0x000fc40003fce000 */
[----:B------:R-:W-:Y:S01]  /*0ba0*/  SEL R10, R15, 0xff800000, P0 ;  /* 0xff8000000f0a7807 */ /* 0x000fe20000000000 */
[----:B------:R-:W-:Y:S01]  /*0bb0*/  IMAD.WIDE R4, R5, 0x4, R2 ;  /* 0x0000000405047825 */ /* 0x000fe200078e0202 */
[----:B------:R-:W-:Y:S02]  /*0bc0*/  @!P4 FSEL R17, R17, R20, !P6 ;  /* 0x000000141111c208 */ /* 0x000fe40007000000 */
[----:B------:R-:W-:Y:S02]  /*0bd0*/  FSETP.NAN.AND P0, PT, R10, R10, PT ;  /* 0x0000000a0a00720b */ /* 0x000fe40003f08000 */
[----:B------:R-:W-:Y:S01]  /*0be0*/  ISETP.GT.AND P4, PT, R9, RZ, P1 ;  /* 0x000000ff0900720c */ /* 0x000fe20000f84270 */
[----:B------:R0:W2:Y:S01]  /*0bf0*/  @P3 LDG.E R18, desc[UR4][R4.64] ;  /* 0x0000000404123981 */ /* 0x0000a2000c1e1900 */
[----:B------:R-:W-:Y:S02]  /*0c00*/  FSETP.GEU.AND P6, PT, R19, R16, PT ;  /* 0x000000101300720b */ /* 0x000fe40003fce000 */
[----:B------:R-:W-:-:S02]  /*0c10*/  ISETP.LT.AND P4, PT, R7, 0x100, P4 ;  /* 0x000001000700780c */ /* 0x000fc40002781270 */
[----:B------:R-:W-:Y:S02]  /*0c20*/  @!P5 FSEL R16, R16, R19, !P6 ;  /* 0x000000131010d208 */ /* 0x000fe40007000000 */
[----:B------:R-:W-:Y:S02]  /*0c30*/  FSETP.GEU.AND P6, PT, R17, R10, PT ;  /* 0x0000000a1100720b */ /* 0x000fe40003fce000 */
[C---:B------:R-:W-:Y:S01]  /*0c40*/  ISETP.GE.AND P5, PT, R7.reuse, 0x100, PT ;  /* 0x000001000700780c */ /* 0x040fe20003fa6270 */
[----:B------:R-:W-:Y:S01]  /*0c50*/  IMAD.MOV.U32 R20, RZ, RZ, RZ ;  /* 0x000000ffff147224 */ /* 0x000fe200078e00ff */
[----:B------:R-:W-:Y:S01]  /*0c60*/  @!P0 FSEL R10, R10, R17, !P6 ;  /* 0x000000110a0a8208 */ /* 0x000fe20007000000 */
[----:B------:R-:W-:Y:S01]  /*0c70*/  IMAD.WIDE R14, R7, 0x4, R2 ;  /* 0x00000004070e7825 */ /* 0x000fe200078e0202 */
[----:B------:R-:W-:Y:S02]  /*0c80*/  ISETP.GT.AND P6, PT, R12, -0x1, !P5 ;  /* 0xffffffff0c00780c */ /* 0x000fe40006fc4270 */
[----:B------:R-:W-:-:S02]  /*0c90*/  CS2R R12, SRZ ;  /* 0x00000000000c7805 */ /* 0x000fc4000001ff00 */
[----:B------:R-:W3:Y:S01]  /*0ca0*/  @P4 LDG.E R20, desc[UR4][R14.64] ;  /* 0x000000040e144981 */ /* 0x000ee2000c1e1900 */
[----:B------:R-:W-:-:S04]  /*0cb0*/  ISETP.LT.U32.AND P0, PT, R0, 0x4, P1 ;  /* 0x000000040000780c */ /* 0x000fc80000f01070 */
[C---:B------:R-:W-:Y:S02]  /*0cc0*/  ISETP.LT.AND P0, PT, R7.reuse, 0x100, P0 ;  /* 0x000001000700780c */ /* 0x040fe40000701270 */
[----:B------:R-:W-:Y:S02]  /*0cd0*/  ISETP.LT.U32.AND P1, PT, R6, 0x4, P1 ;  /* 0x000000040600780c */ /* 0x000fe40000f21070 */
[----:B------:R-:W4:Y:S02]  /*0ce0*/  @P6 LDG.E.64 R12, desc[UR4][R14.64] ;  /* 0x000000040e0c6981 */ /* 0x000f24000c1e1b00 */
[C---:B------:R-:W-:Y:S01]  /*0cf0*/  ISETP.LT.AND P1, PT, R7.reuse, 0x100, P1 ;  /* 0x000001000700780c */ /* 0x040fe20000f21270 */
[----:B0-----:R-:W-:-:S04]  /*0d00*/  VIADD R5, R7, 0x2 ;  /* 0x0000000207057836 */ /* 0x001fc80000000000 */
[----:B------:R-:W-:Y:S02]  /*0d10*/  IMAD.WIDE R4, R5, 0x4, R2 ;  /* 0x0000000405047825 */ /* 0x000fe400078e0202 */
[----:B------:R0:W5:Y:S06]  /*0d20*/  @P0 LDG.E R22, desc[UR4][R14.64+0x4] ;  /* 0x000004040e160981 */ /* 0x00016c000c1e1900 */
[----:B------:R-:W5:Y:S01]  /*0d30*/  @P1 LDG.E R23, desc[UR4][R4.64] ;  /* 0x0000000404171981 */ /* 0x000f62000c1e1900 */
[----:B------:R-:W-:-:S04]  /*0d40*/  ISETP.GT.AND P2, PT, R11, -0x1, !P2 ;  /* 0xffffffff0b00780c */ /* 0x000fc80005744270 */
[----:B------:R-:W-:Y:S01]  /*0d50*/  ISETP.LT.AND P2, PT, R7, 0x100, P2 ;  /* 0x000001000700780c */ /* 0x000fe20001741270 */
[----:B------:R-:W-:Y:S01]  /*0d60*/  VIADD R17, R11, 0x1 ;  /* 0x000000010b117836 */ /* 0x000fe20000000000 */
[----:B0-----:R-:W-:Y:S01]  /*0d70*/  CS2R R14, SRZ ;  /* 0x00000000000e7805 */ /* 0x001fe2000001ff00 */
[----:B------:R-:W-:Y:S01]  /*0d80*/  IMAD.MOV.U32 R24, RZ, RZ, RZ ;  /* 0x000000ffff187224 */ /* 0x000fe200078e00ff */
[----:B--2---:R-:W-:-:S04]  /*0d90*/  SEL R19, R18, 0xff800000, P3 ;  /* 0xff80000012137807 */ /* 0x004fc80001800000 */
[-C--:B------:R-:W-:Y:S02]  /*0da0*/  FSETP.NAN.AND P3, PT, R19, R19.reuse, PT ;  /* 0x000000131300720b */ /* 0x080fe40003f68000 */
[----:B---3--:R-:W-:Y:S02]  /*0db0*/  SEL R21, R20, 0xff800000, P4 ;  /* 0xff80000014157807 */ /* 0x008fe40002000000 */
[----:B------:R-:W-:-:S09]  /*0dc0*/  FSETP.GEU.AND P4, PT, R16, R19, PT ;  /* 0x000000131000720b */ /* 0x000fd20003f8e000 */
[----:B------:R-:W-:Y:S02]  /*0dd0*/  @!P3 FSEL R19, R19, R16, !P4 ;  /* 0x000000101313b208 */ /* 0x000fe40006000000 */
[-C--:B------:R-:W-:Y:S02]  /*0de0*/  FSETP.NAN.AND P3, PT, R21, R21.reuse, PT ;  /* 0x000000151500720b */ /* 0x080fe40003f68000 */
[----:B----4-:R-:W-:Y:S02]  /*0df0*/  SEL R18, R12, 0xff800000, P6 ;  /* 0xff8000000c127807 */ /* 0x010fe40003000000 */
[----:B------:R-:W-:Y:S02]  /*0e00*/  SEL R20, R13, 0xff800000, P6 ;  /* 0xff8000000d147807 */ /* 0x000fe40003000000 */
[----:B------:R-:W-:Y:S02]  /*0e10*/  FSETP.NAN.AND P4, PT, R18, R18, PT ;  /* 0x000000121200720b */ /* 0x000fe40003f88000 */
[----:B------:R-:W-:-:S02]  /*0e20*/  FSETP.GEU.AND P6, PT, R10, R21, PT ;  /* 0x000000150a00720b */ /* 0x000fc40003fce000 */
[----:B-----5:R-:W-:-:S03]  /*0e30*/  SEL R16, R22, 0xff800000, P0 ;  /* 0xff80000016107807 */ /* 0x020fc60000000000 */
[----:B------:R-:W-:Y:S02]  /*0e40*/  @!P3 FSEL R21, R21, R10, !P6 ;  /* 0x0000000a1515b208 */ /* 0x000fe40007000000 */
[----:B------:R-:W-:Y:S02]  /*0e50*/  FSETP.NAN.AND P3, PT, R20, R20, PT ;  /* 0x000000141400720b */ /* 0x000fe40003f68000 */
[----:B------:R-:W-:Y:S02]  /*0e60*/  CS2R R12, SRZ ;  /* 0x00000000000c7805 */ /* 0x000fe4000001ff00 */
[----:B------:R-:W-:Y:S02]  /*0e70*/  FSETP.GEU.AND P6, PT, R19, R18, PT ;  /* 0x000000121300720b */ /* 0x000fe40003fce000 */
[----:B------:R-:W-:Y:S02]  /*0e80*/  FSETP.NAN.AND P0, PT, R16, R16, PT ;  /* 0x000000101000720b */ /* 0x000fe40003f08000 */
[----:B------:R-:W-:Y:S01]  /*0e90*/  @!P4 FSEL R18, R18, R19, !P6 ;  /* 0x000000131212c208 */ /* 0x000fe20007000000 */
[----:B------:R-:W2:Y:S01]  /*0ea0*/  @P2 LDG.E.64 R12, desc[UR4][R4.64] ;  /* 0x00000004040c2981 */ /* 0x000ea2000c1e1b00 */
[----:B------:R-:W-:-:S02]  /*0eb0*/  ISETP.GE.U32.AND P6, PT, R17, 0x4, PT ;  /* 0x000000041100780c */ /* 0x000fc40003fc6070 */
[----:B------:R-:W-:Y:S02]  /*0ec0*/  SEL R10, R23, 0xff800000, P1 ;  /* 0xff800000170a7807 */ /* 0x000fe40000800000 */
[----:B------:R-:W-:Y:S02]  /*0ed0*/  FSETP.GEU.AND P1, PT, R21, R20, PT ;  /* 0x000000141500720b */ /* 0x000fe40003f2e000 */
[----:B------:R-:W-:Y:S02]  /*0ee0*/  ISETP.GT.AND P4, PT, R0, 0x1, !P6 ;  /* 0x000000010000780c */ /* 0x000fe40007784270 */
[----:B------:R-:W-:Y:S02]  /*0ef0*/  @!P3 FSEL R20, R20, R21, !P1 ;  /* 0x000000151414b208 */ /* 0x000fe40004800000 */
[----:B------:R-:W-:Y:S02]  /*0f00*/  FSETP.GEU.AND P3, PT, R18, R16, PT ;  /* 0x000000101200720b */ /* 0x000fe40003f6e000 */
[----:B------:R-:W-:-:S02]  /*0f10*/  ISETP.LT.AND P4, PT, R7, 0x100, P4 ;  /* 0x000001000700780c */ /* 0x000fc40002781270 */
[----:B------:R-:W-:Y:S02]  /*0f20*/  FSETP.NAN.AND P1, PT, R10, R10, PT ;  /* 0x0000000a0a00720b */ /* 0x000fe40003f28000 */
[----:B------:R-:W-:Y:S02]  /*0f30*/  @!P0 FSEL R16, R16, R18, !P3 ;  /* 0x0000001210108208 */ /* 0x000fe40005800000 */
[----:B------:R-:W-:Y:S02]  /*0f40*/  ISETP.GT.AND P3, PT, R0, RZ, !P6 ;  /* 0x000000ff0000720c */ /* 0x000fe40007764270 */
[----:B------:R-:W-:Y:S02]  /*0f50*/  FSETP.GEU.AND P0, PT, R20, R10, PT ;  /* 0x0000000a1400720b */ /* 0x000fe40003f0e000 */
[C---:B------:R-:W-:Y:S01]  /*0f60*/  ISETP.LT.AND P3, PT, R7.reuse, 0x100, P3 ;  /* 0x000001000700780c */ /* 0x040fe20001f61270 */
[----:B------:R-:W-:Y:S02]  /*0f70*/  VIADD R21, R7, 0x3 ;  /* 0x0000000307157836 */ /* 0x000fe40000000000 */
[----:B------:R0:W3:Y:S01]  /*0f80*/  @P4 LDG.E.64 R14, desc[UR4][R4.64] ;  /* 0x00000004040e4981 */ /* 0x0000e2000c1e1b00 */
[----:B------:R-:W-:Y:S01]  /*0f90*/  IMAD.MOV.U32 R22, RZ, RZ, RZ ;  /* 0x000000ffff167224 */ /* 0x000fe200078e00ff */
[----:B------:R-:W-:Y:S01]  /*0fa0*/  @!P1 FSEL R10, R10, R20, !P0 ;  /* 0x000000140a0a9208 */ /* 0x000fe20004000000 */
[----:B------:R-:W-:Y:S01]  /*0fb0*/  IMAD.WIDE R20, R21, 0x4, R2 ;  /* 0x0000000415147825 */ /* 0x000fe200078e0202 */
[----:B------:R-:W-:-:S04]  /*0fc0*/  ISETP.GT.AND P0, PT, R9, RZ, !P6 ;  /* 0x000000ff0900720c */ /* 0x000fc80007704270 */
[C---:B------:R-:W-:Y:S02]  /*0fd0*/  ISETP.LT.AND P0, PT, R7.reuse, 0x100, P0 ;  /* 0x000001000700780c */ /* 0x040fe40000701270 */
[----:B------:R1:W4:Y:S01]  /*0fe0*/  @P3 LDG.E R22, desc[UR4][R20.64] ;  /* 0x0000000414163981 */ /* 0x000322000c1e1900 */
[----:B------:R-:W-:Y:S01]  /*0ff0*/  VIADD R19, R7, 0x4 ;  /* 0x0000000407137836 */ /* 0x000fe20000000000 */
[----:B------:R-:W-:-:S03]  /*1000*/  ISETP.GT.AND P1, PT, R0, -0x1, !P6 ;  /* 0xffffffff0000780c */ /* 0x000fc60007724270 */
[----:B------:R-:W-:Y:S01]  /*1010*/  IMAD.WIDE R18, R19, 0x4, R2 ;  /* 0x0000000413127825 */ /* 0x000fe200078e0202 */
[----:B------:R-:W-:-:S05]  /*1020*/  ISETP.LT.AND P1, PT, R7, 0x100, P1 ;  /* 0x000001000700780c */ /* 0x000fca0000f21270 */
[----:B------:R-:W5:Y:S01]  /*1030*/  @P0 LDG.E R24, desc[UR4][R18.64] ;  /* 0x0000000412180981 */ /* 0x000f62000c1e1900 */
[----:B0-----:R-:W-:-:S07]  /*1040*/  CS2R R4, SRZ ;  /* 0x0000000000047805 */ /* 0x001fce000001ff00 */
[----:B------:R0:W5:Y:S01]  /*1050*/  @P1 LDG.E.64 R4, desc[UR4][R18.64] ;  /* 0x0000000412041981 */ /* 0x000162000c1e1b00 */
[----:B-1----:R-:W-:Y:S02]  /*1060*/  IMAD.MOV.U32 R20, RZ, RZ, RZ ;  /* 0x000000ffff147224 */ /* 0x002fe400078e00ff */
[----:B0-----:R-:W-:Y:S01]  /*1070*/  IMAD.MOV.U32 R19, RZ, RZ, RZ ;  /* 0x000000ffff137224 */ /* 0x001fe200078e00ff */
[----:B--2---:R-:W-:-:S04]  /*1080*/  SEL R23, R12, 0xff800000, P2 ;  /* 0xff8000000c177807 */ /* 0x004fc80001000000 */
[-C--:B------:R-:W-:Y:S02]  /*1090*/  FSETP.NAN.AND P6, PT, R23, R23.reuse, PT ;  /* 0x000000171700720b */ /* 0x080fe40003fc8000 */
[----:B------:R-:W-:Y:S02]  /*10a0*/  SEL R13, R13, 0xff800000, P2 ;  /* 0xff8000000d0d7807 */ /* 0x000fe40001000000 */
[----:B------:R-:W-:-:S09]  /*10b0*/  FSETP.GEU.AND P2, PT, R16, R23, PT ;  /* 0x000000171000720b */ /* 0x000fd20003f4e000 */
[----:B------:R-:W-:Y:S02]  /*10c0*/  @!P6 FSEL R23, R23, R16, !P2 ;  /* 0x000000101717e208 */ /* 0x000fe40005000000 */
[-C--:B------:R-:W-:Y:S02]  /*10d0*/  FSETP.NAN.AND P2, PT, R13, R13.reuse, PT ;  /* 0x0000000d0d00720b */ /* 0x080fe40003f48000 */
[----:B---3--:R-:W-:Y:S02]  /*10e0*/  SEL R14, R14, 0xff800000, P4 ;  /* 0xff8000000e0e7807 */ /* 0x008fe40002000000 */
[----:B------:R-:W-:Y:S02]  /*10f0*/  SEL R21, R15, 0xff800000, P4 ;  /* 0xff8000000f157807 */ /* 0x000fe40002000000 */
[----:B------:R-:W-:Y:S02]  /*1100*/  FSETP.NAN.AND P6, PT, R14, R14, PT ;  /* 0x0000000e0e00720b */ /* 0x000fe40003fc8000 */
[----:B------:R-:W-:-:S02]  /*1110*/  FSETP.GEU.AND P4, PT, R10, R13, PT ;  /* 0x0000000d0a00720b */ /* 0x000fc40003f8e000 */
[----:B----4-:R-:W-:Y:S02]  /*1120*/  SEL R16, R22, 0xff800000, P3 ;  /* 0xff80000016107807 */ /* 0x010fe40001800000 */
[----:B------:R-:W-:Y:S02]  /*1130*/  FSETP.NAN.AND P3, PT, R21, R21, PT ;  /* 0x000000151500720b */ /* 0x000fe40003f68000 */
[----:B------:R-:W-:Y:S02]  /*1140*/  @!P2 FSEL R13, R13, R10, !P4 ;  /* 0x0000000a0d0da208 */ /* 0x000fe40006000000 */
[----:B------:R-:W-:Y:S02]  /*1150*/  FSETP.GEU.AND P4, PT, R23, R14, PT ;  /* 0x0000000e1700720b */ /* 0x000fe40003f8e000 */
[----:B------:R-:W-:Y:S02]  /*1160*/  FSETP.NAN.AND P2, PT, R16, R16, PT ;  /* 0x000000101000720b */ /* 0x000fe40003f48000 */
[----:B------:R-:W-:-:S02]  /*1170*/  LOP3.LUT R10, R17, R0, RZ, 0xfc, !PT ;  /* 0x00000000110a7212 */ /* 0x000fc400078efcff */
[----:B------:R-:W-:Y:S02]  /*1180*/  @!P6 FSEL R14, R14, R23, !P4 ;  /* 0x000000170e0ee208 */ /* 0x000fe40006000000 */
[----:B------:R-:W-:Y:S02]  /*1190*/  FSETP.GEU.AND P6, PT, R13, R21, PT ;  /* 0x000000150d00720b */ /* 0x000fe40003fce000 */
[----:B------:R-:W-:Y:S02]  /*11a0*/  LOP3.LUT R12, R17, R6, RZ, 0xfc, !PT ;  /* 0x00000006110c7212 */ /* 0x000fe400078efcff */
[----:B-----5:R-:W-:Y:S02]  /*11b0*/  SEL R18, R24, 0xff800000, P0 ;  /* 0xff80000018127807 */ /* 0x020fe40000000000 */
[----:B------:R-:W-:Y:S02]  /*11c0*/  ISETP.LT.U32.AND P4, PT, R10, 0x4, !P5 ;  /* 0x000000040a00780c */ /* 0x000fe40006f81070 */
[----:B------:R-:W-:Y:S01]  /*11d0*/  @!P3 FSEL R21, R21, R13, !P6 ;  /* 0x0000000d1515b208 */ /* 0x000fe20007000000 */
[----:B------:R-:W-:Y:S01]  /*11e0*/  VIADD R15, R7, 0x5 ;  /* 0x00000005070f7836 */ /* 0x000fe20000000000 */
[----:B------:R-:W-:-:S02]  /*11f0*/  ISETP.LT.U32.AND P0, PT, R12, 0x4, !P5 ;  /* 0x000000040c00780c */ /* 0x000fc40006f01070 */
[----:B------:R-:W-:Y:S02]  /*1200*/  FSETP.GEU.AND P6, PT, R14, R16, PT ;  /* 0x000000100e00720b */ /* 0x000fe40003fce000 */
[----:B------:R-:W-:Y:S01]  /*1210*/  FSETP.NAN.AND P3, PT, R18, R18, PT ;  /* 0x000000121200720b */ /* 0x000fe20003f68000 */
[----:B------:R-:W-:Y:S01]  /*1220*/  VIADD R13, R7, 0x6 ;  /* 0x00000006070d7836 */ /* 0x000fe20000000000 */
[----:B------:R-:W-:Y:S01]  /*1230*/  @!P2 FSEL R16, R16, R14, !P6 ;  /* 0x0000000e1010a208 */ /* 0x000fe20007000000 */
[----:B------:R-:W-:Y:S01]  /*1240*/  IMAD.WIDE R14, R15, 0x4, R2 ;  /* 0x000000040f0e7825 */ /* 0x000fe200078e0202 */
[----:B------:R-:W-:-:S03]  /*1250*/  FSETP.GEU.AND P6, PT, R21, R18, PT ;  /* 0x000000121500720b */ /* 0x000fc60003fce000 */
[----:B------:R-:W-:Y:S01]  /*1260*/  IMAD.WIDE R12, R13, 0x4, R2 ;  /* 0x000000040d0c7825 */ /* 0x000fe200078e0202 */
[----:B------:R-:W-:Y:S01]  /*1270*/  LOP3.LUT R17, R17, R8, RZ, 0xfc, !PT ;  /* 0x0000000811117212 */ /* 0x000fe200078efcff */
[----:B------:R0:W2:Y:S01]  /*1280*/  @P4 LDG.E R20, desc[UR4][R14.64] ;  /* 0x000000040e144981 */ /* 0x0000a2000c1e1900 */
[----:B------:R-:W-:-:S03]  /*1290*/  SEL R23, R4, 0xff800000, P1 ;  /* 0xff80000004177807 */ /* 0x000fc60000800000 */
[----:B------:R-:W-:Y:S01]  /*12a0*/  @!P3 FSEL R18, R18, R21, !P6 ;  /* 0x000000151212b208 */ /* 0x000fe20007000000 */
[----:B------:R-:W3:Y:S01]  /*12b0*/  @P0 LDG.E R19, desc[UR4][R12.64] ;  /* 0x000000040c130981 */ /* 0x000ee2000c1e1900 */
[----:B------:R-:W-:Y:S02]  /*12c0*/  ISETP.LT.U32.AND P6, PT, R17, 0x4, !P5 ;  /* 0x000000041100780c */ /* 0x000fe40006fc1070 */
[-C--:B------:R-:W-:Y:S01]  /*12d0*/  FSETP.NAN.AND P2, PT, R23, R23.reuse, PT ;  /* 0x000000171700720b */ /* 0x080fe20003f48000 */
[----:B------:R-:W-:Y:S01]  /*12e0*/  VIADD R17, R11, 0x2 ;  /* 0x000000020b117836 */ /* 0x000fe20000000000 */
[----:B------:R-:W-:Y:S02]  /*12f0*/  CS2R R10, SRZ ;  /* 0x00000000000a7805 */ /* 0x000fe4000001ff00 */
[----:B------:R-:W-:-:S07]  /*1300*/  FSETP.GEU.AND P3, PT, R16, R23, PT ;  /* 0x000000171000720b */ /* 0x000fce0003f6e000 */
[----:B------:R-:W4:Y:S02]  /*1310*/  @P6 LDG.E.64 R10, desc[UR4][R12.64] ;  /* 0x000000040c0a6981 */ /* 0x000f24000c1e1b00 */
[----:B------:R-:W-:Y:S02]  /*1320*/  @!P2 FSEL R23, R23, R16, !P3 ;  /* 0x000000101717a208 */ /* 0x000fe40005800000 */
[----:B------:R-:W-:-:S04]  /*1330*/  ISETP.GE.U32.AND P2, PT, R17, 0x4, PT ;  /* 0x000000041100780c */ /* 0x000fc80003f46070 */
[----:B------:R-:W-:-:S04]  /*1340*/  ISETP.GT.AND P3, PT, R0, 0x1, !P2 ;  /* 0x000000010000780c */ /* 0x000fc80005764270 */
[----:B------:R-:W-:Y:S02]  /*1350*/  ISETP.LT.AND P3, PT, R7, 0x100, P3 ;  /* 0x000001000700780c */ /* 0x000fe40001f61270 */
[----:B0-----:R-:W-:-:S11]  /*1360*/  CS2R R14, SRZ ;  /* 0x00000000000e7805 */ /* 0x001fd6000001ff00 */
[----:B------:R0:W5:Y:S01]  /*1370*/  @P3 LDG.E.64 R14, desc[UR4][R12.64] ;  /* 0x000000040c0e3981 */ /* 0x000162000c1e1b00 */
[----:B------:R-:W-:-:S04]  /*1380*/  SEL R5, R5, 0xff800000, P1 ;  /* 0xff80000005057807 */ /* 0x000fc80000800000 */
[----:B------:R-:W-:Y:S01]  /*1390*/  FSETP.NAN.AND P1, PT, R5, R5, PT ;  /* 0x000000050500720b */ /* 0x000fe20003f28000 */
[----:B0-----:R-:W-:-:S04]  /*13a0*/  VIADD R13, R7, 0x7 ;  /* 0x00000007070d7836 */ /* 0x001fc80000000000 */
[----:B------:R-:W-:Y:S01]  /*13b0*/  IMAD.WIDE R12, R13, 0x4, R2 ;  /* 0x000000040d0c7825 */ /* 0x000fe200078e0202 */
[----:B------:R-:W-:Y:S02]  /*13c0*/  LOP3.LUT R6, R17, R6, RZ, 0xfc, !PT ;  /* 0x0000000611067212 */ /* 0x000fe400078efcff */
[----:B--2---:R-:W-:Y:S02]  /*13d0*/  SEL R20, R20, 0xff800000, P4 ;  /* 0xff80000014147807 */ /* 0x004fe40002000000 */
[----:B------:R-:W-:Y:S02]  /*13e0*/  FSETP.GEU.AND P4, PT, R18, R5, PT ;  /* 0x000000051200720b */ /* 0x000fe40003f8e000 */
[----:B---3--:R-:W-:Y:S02]  /*13f0*/  SEL R16, R19, 0xff800000, P0 ;  /* 0xff80000013107807 */ /* 0x008fe40000000000 */
[----:B------:R-:W-:Y:S02]  /*1400*/  FSETP.NAN.AND P0, PT, R20, R20, PT ;  /* 0x000000141400720b */ /* 0x000fe40003f08000 */
[----:B------:R-:W-:-:S02]  /*1410*/  @!P1 FSEL R5, R5, R18, !P4 ;  /* 0x0000001205059208 */ /* 0x000fc40006000000 */
[----:B------:R-:W-:Y:S02]  /*1420*/  FSETP.NAN.AND P4, PT, R16, R16, PT ;  /* 0x000000101000720b */ /* 0x000fe40003f88000 */
[----:B------:R-:W-:Y:S02]  /*1430*/  FSETP.GEU.AND P1, PT, R23, R20, PT ;  /* 0x000000141700720b */ /* 0x000fe40003f2e000 */
[----:B----4-:R-:W-:-:S05]  /*1440*/  SEL R19, R10, 0xff800000, P6 ;  /* 0xff8000000a137807 */ /* 0x010fca0003000000 */
[----:B------:R-:W-:Y:S02]  /*1450*/  @!P0 FSEL R20, R20, R23, !P1 ;  /* 0x0000001714148208 */ /* 0x000fe40004800000 */
[----:B------:R-:W-:Y:S02]  /*1460*/  FSETP.GEU.AND P0, PT, R5, R16, PT ;  /* 0x000000100500720b */ /* 0x000fe40003f0e000 */
[----:B------:R-:W-:Y:S02]  /*1470*/  FSETP.NAN.AND P1, PT, R19, R19, PT ;  /* 0x000000131300720b */ /* 0x000fe40003f28000 */
[----:B------:R-:W-:Y:S02]  /*1480*/  @!P4 FSEL R16, R16, R5, !P0 ;  /* 0x000000051010c208 */ /* 0x000fe40004000000 */
[----:B------:R-:W-:Y:S02]  /*1490*/  ISETP.GT.AND P0, PT, R0, RZ, !P2 ;  /* 0x000000ff0000720c */ /* 0x000fe40005704270 */
[----:B------:R-:W-:-:S02]  /*14a0*/  SEL R18, R11, 0xff800000, P6 ;  /* 0xff8000000b127807 */ /* 0x000fc40003000000 */
[----:B------:R-:W-:Y:S02]  /*14b0*/  ISETP.LT.AND P0, PT, R7, 0x100, P0 ;  /* 0x000001000700780c */ /* 0x000fe40000701270 */
[----:B------:R-:W-:Y:S02]  /*14c0*/  FSETP.GEU.AND P6, PT, R20, R19, PT ;  /* 0x000000131400720b */ /* 0x000fe40003fce000 */
[----:B------:R-:W-:Y:S02]  /*14d0*/  CS2R R4, SRZ ;  /* 0x0000000000047805 */ /* 0x000fe4000001ff00 */
[----:B------:R-:W-:Y:S02]  /*14e0*/  FSETP.NAN.AND P4, PT, R18, R18, PT ;  /* 0x000000121200720b */ /* 0x000fe40003f88000 */
[----:B------:R-:W-:Y:S02]  /*14f0*/  @!P1 FSEL R19, R19, R20, !P6 ;  /* 0x0000001413139208 */ /* 0x000fe40007000000 */
[----:B------:R-:W-:-:S02]  /*1500*/  ISETP.GT.AND P1, PT, R9, RZ, !P2 ;  /* 0x000000ff0900720c */ /* 0x000fc40005724270 */
[----:B-----5:R-:W-:Y:S02]  /*1510*/  SEL R14, R14, 0xff800000, P3 ;  /* 0xff8000000e0e7807 */ /* 0x020fe40001800000 */
[----:B------:R-:W-:Y:S01]  /*1520*/  ISETP.LT.AND P1, PT, R7, 0x100, P1 ;  /* 0x000001000700780c */ /* 0x000fe20000f21270 */
[----:B------:R0:W2:Y:S01]  /*1530*/  @P0 LDG.E R4, desc[UR4][R12.64] ;  /* 0x000000040c040981 */ /* 0x0000a2000c1e1900 */
[----:B------:R-:W-:Y:S01]  /*1540*/  SEL R15, R15, 0xff800000, P3 ;  /* 0xff8000000f0f7807 */ /* 0x000fe20001800000 */
[----:B------:R-:W-:Y:S01]  /*1550*/  VIADD R11, R7, 0x8 ;  /* 0x00000008070b7836 */ /* 0x000fe20000000000 */
[----:B------:R-:W-:Y:S02]  /*1560*/  FSETP.NAN.AND P3, PT, R14, R14, PT ;  /* 0x0000000e0e00720b */ /* 0x000fe40003f68000 */
[----:B------:R-:W-:Y:S01]  /*1570*/  FSETP.GEU.AND P6, PT, R16, R18, PT ;  /* 0x000000121000720b */ /* 0x000fe20003fce000 */
[----:B------:R-:W-:-:S03]  /*1580*/  IMAD.WIDE R10, R11, 0x4, R2 ;  /* 0x000000040b0a7825 */ /* 0x000fc600078e0202 */
[----:B------:R-:W-:Y:S02]  /*1590*/  @!P4 FSEL R18, R18, R16, !P6 ;  /* 0x000000101212c208 */ /* 0x000fe40007000000 */
[----:B------:R-:W-:Y:S01]  /*15a0*/  FSETP.NAN.AND P4, PT, R15, R15, PT ;  /* 0x0000000f0f00720b */ /* 0x000fe20003f88000 */
[----:B------:R-:W3:Y:S01]  /*15b0*/  @P1 LDG.E R5, desc[UR4][R10.64] ;  /* 0x000000040a051981 */ /* 0x000ee2000c1e1900 */
[----:B------:R-:W-:Y:S02]  /*15c0*/  ISETP.GT.AND P2, PT, R0, -0x1, !P2 ;  /* 0xffffffff0000780c */ /* 0x000fe40005744270 */
[----:B------:R-:W-:Y:S02]  /*15d0*/  FSETP.GEU.AND P6, PT, R19, R14, PT ;  /* 0x0000000e1300720b */ /* 0x000fe40003fce000 */
[----:B------:R-:W-:Y:S02]  /*15e0*/  ISETP.LT.AND P2, PT, R7, 0x100, P2 ;  /* 0x000001000700780c */ /* 0x000fe40001741270 */
[----:B------:R-:W-:-:S02]  /*15f0*/  @!P3 FSEL R14, R14, R19, !P6 ;  /* 0x000000130e0eb208 */ /* 0x000fc40007000000 */
[----:B------:R-:W-:Y:S02]  /*1600*/  FSETP.GEU.AND P6, PT, R18, R15, PT ;  /* 0x0000000f1200720b */ /* 0x000fe40003fce000 */
[C---:B------:R-:W-:Y:S02]  /*1610*/  LOP3.LUT R0, R17.reuse, R0, RZ, 0xfc, !PT ;  /* 0x0000000011007212 */ /* 0x040fe400078efcff */
[----:B0-----:R-:W-:Y:S02]  /*1620*/  LOP3.LUT R12, R17, R8, RZ, 0xfc, !PT ;  /* 0x00000008110c7212 */ /* 0x001fe400078efcff */
[----:B------:R-:W-:Y:S02]  /*1630*/  CS2R R8, SRZ ;  /* 0x0000000000087805 */ /* 0x000fe4000001ff00 */
[----:B------:R-:W-:Y:S02]  /*1640*/  @!P4 FSEL R15, R15, R18, !P6 ;  /* 0x000000120f0fc208 */ /* 0x000fe40007000000 */
[----:B------:R-:W-:-:S02]  /*1650*/  ISETP.LT.U32.AND P3, PT, R0, 0x4, !P5 ;  /* 0x000000040000780c */ /* 0x000fc40006f61070 */
[----:B------:R-:W-:Y:S01]  /*1660*/  ISETP.LT.U32.AND P6, PT, R6, 0x4, !P5 ;  /* 0x000000040600780c */ /* 0x000fe20006fc1070 */
[C---:B------:R-:W-:Y:S01]  /*1670*/  VIADD R13, R7.reuse, 0x9 ;  /* 0x00000009070d7836 */ /* 0x040fe20000000000 */
[----:B------:R-:W-:Y:S01]  /*1680*/  ISETP.LT.U32.AND P4, PT, R12, 0x4, !P5 ;  /* 0x000000040c00780c */ /* 0x000fe20006f81070 */
[----:B------:R-:W-:Y:S01]  /*1690*/  VIADD R17, R7, 0xa ;  /* 0x0000000a07117836 */ /* 0x000fe20000000000 */
[----:B------:R-:W4:Y:S01]  /*16a0*/  @P2 LDG.E.64 R8, desc[UR4][R10.64] ;  /* 0x000000040a082981 */ /* 0x000f22000c1e1b00 */
[----:B------:R-:W-:Y:S02]  /*16b0*/  IMAD.MOV.U32 R6, RZ, RZ, RZ ;  /* 0x000000ffff067224 */ /* 0x000fe400078e00ff */
[----:B------:R-:W-:Y:S02]  /*16c0*/  IMAD.MOV.U32 R18, RZ, RZ, RZ ;  /* 0x000000ffff127224 */ /* 0x000fe400078e00ff */
[----:B------:R-:W-:-:S04]  /*16d0*/  IMAD.WIDE R12, R13, 0x4, R2 ;  /* 0x000000040d0c7825 */ /* 0x000fc800078e0202 */
[----:B------:R-:W-:Y:S01]  /*16e0*/  IMAD.WIDE R16, R17, 0x4, R2 ;  /* 0x0000000411107825 */ /* 0x000fe200078e0202 */
[----:B------:R-:W-:Y:S01]  /*16f0*/  CS2R R2, SRZ ;  /* 0x0000000000027805 */ /* 0x000fe2000001ff00 */
[----:B------:R-:W5:Y:S04]  /*1700*/  @P3 LDG.E R6, desc[UR4][R12.64] ;  /* 0x000000040c063981 */ /* 0x000f68000c1e1900 */
[----:B------:R-:W5:Y:S04]  /*1710*/  @P6 LDG.E R18, desc[UR4][R16.64] ;  /* 0x0000000410126981 */ /* 0x000f68000c1e1900 */
[----:B------:R-:W5:Y:S01]  /*1720*/  @P4 LDG.E.64 R2, desc[UR4][R16.64] ;  /* 0x0000000410024981 */ /* 0x000f62000c1e1b00 */
[----:B--2---:R-:W-:-:S04]  /*1730*/  SEL R19, R4, 0xff800000, P0 ;  /* 0xff80000004137807 */ /* 0x004fc80000000000 */
[-C--:B------:R-:W-:Y:S02]  /*1740*/  FSETP.NAN.AND P0, PT, R19, R19.reuse, PT ;  /* 0x000000131300720b */ /* 0x080fe40003f08000 */
[----:B---3--:R-:W-:Y:S02]  /*1750*/  SEL R0, R5, 0xff800000, P1 ;  /* 0xff80000005007807 */ /* 0x008fe40000800000 */
[----:B------:R-:W-:Y:S01]  /*1760*/  FSETP.GEU.AND P1, PT, R14, R19, PT ;  /* 0x000000130e00720b */ /* 0x000fe20003f2e000 */
[----:B------:R-:W0:Y:S08]  /*1770*/  LDC.64 R4, c[0x0][0x218] ;  /* 0x00008600ff047b82 */ /* 0x000e300000000a00 */
[----:B------:R-:W-:-:S02]  /*1780*/  @!P0 FSEL R19, R19, R14, !P1 ;  /* 0x0000000e13138208 */ /* 0x000fc40004800000 */
[-C--:B------:R-:W-:Y:S02]  /*1790*/  FSETP.NAN.AND P0, PT, R0, R0.reuse, PT ;  /* 0x000000000000720b */ /* 0x080fe40003f08000 */
[----:B------:R-:W-:Y:S02]  /*17a0*/  FSETP.GEU.AND P1, PT, R15, R0, PT ;  /* 0x000000000f00720b */ /* 0x000fe40003f2e000 */
[----:B----4-:R-:W-:Y:S02]  /*17b0*/  SEL R8, R8, 0xff800000, P2 ;  /* 0xff80000008087807 */ /* 0x010fe40001000000 */
[----:B------:R-:W-:-:S07]  /*17c0*/  SEL R9, R9, 0xff800000, P2 ;  /* 0xff80000009097807 */ /* 0x000fce0001000000 */
[----:B------:R-:W-:Y:S02]  /*17d0*/  @!P0 FSEL R0, R0, R15, !P1 ;  /* 0x0000000f00008208 */ /* 0x000fe40004800000 */
[----:B------:R-:W-:Y:S02]  /*17e0*/  FSETP.NAN.AND P1, PT, R9, R9, PT ;  /* 0x000000090900720b */ /* 0x000fe40003f28000 */
[----:B------:R-:W-:Y:S02]  /*17f0*/  FSETP.NAN.AND P0, PT, R8, R8, PT ;  /* 0x000000080800720b */ /* 0x000fe40003f08000 */
[----:B-----5:R-:W-:Y:S02]  /*1800*/  SEL R11, R6, 0xff800000, P3 ;  /* 0xff800000060b7807 */ /* 0x020fe40001800000 */
[----:B------:R-:W-:Y:S02]  /*1810*/  SEL R18, R18, 0xff800000, P6 ;  /* 0xff80000012127807 */ /* 0x000fe40003000000 */
[----:B------:R-:W-:-:S02]  /*1820*/  FSETP.NAN.AND P3, PT, R11, R11, PT ;  /* 0x0000000b0b00720b */ /* 0x000fc40003f68000 */
[----:B------:R-:W-:Y:S02]  /*1830*/  SEL R12, R2, 0xff800000, P4 ;  /* 0xff800000020c7807 */ /* 0x000fe40002000000 */
[----:B------:R-:W-:Y:S02]  /*1840*/  SEL R13, R3, 0xff800000, P4 ;  /* 0xff800000030d7807 */ /* 0x000fe40002000000 */
[----:B------:R-:W-:Y:S02]  /*1850*/  FSETP.NAN.AND P2, PT, R18, R18, PT ;  /* 0x000000121200720b */ /* 0x000fe40003f48000 */
[----:B------:R-:W-:Y:S02]  /*1860*/  FSETP.GEU.AND P6, PT, R0, R9, PT ;  /* 0x000000090000720b */ /* 0x000fe40003fce000 */
[----:B------:R-:W-:Y:S02]  /*1870*/  FSETP.GEU.AND P4, PT, R19, R8, PT ;  /* 0x000000081300720b */ /* 0x000fe40003f8e000 */
[----:B------:R-:W-:-:S02]  /*1880*/  @!P1 FSEL R9, R9, R0, !P6 ;  /* 0x0000000009099208 */ /* 0x000fc40007000000 */
[----:B------:R-:W-:Y:S02]  /*1890*/  @!P0 FSEL R8, R8, R19, !P4 ;  /* 0x0000001308088208 */ /* 0x000fe40006000000 */
[----:B------:R-:W-:Y:S02]  /*18a0*/  FSETP.NAN.AND P1, PT, R13, R13, PT ;  /* 0x0000000d0d00720b */ /* 0x000fe40003f28000 */
[----:B------:R-:W-:Y:S02]  /*18b0*/  FSETP.NAN.AND P0, PT, R12, R12, PT ;  /* 0x0000000c0c00720b */ /* 0x000fe40003f08000 */
[----:B------:R-:W-:Y:S02]  /*18c0*/  FSETP.GEU.AND P6, PT, R9, R18, PT ;  /* 0x000000120900720b */ /* 0x000fe40003fce000 */
[----:B------:R-:W-:Y:S02]  /*18d0*/  FSETP.GEU.AND P4, PT, R8, R11, PT ;  /* 0x0000000b0800720b */ /* 0x000fe40003f8e000 */
[----:B------:R-:W-:-:S02]  /*18e0*/  @!P2 FSEL R18, R18, R9, !P6 ;  /* 0x000000091212a208 */ /* 0x000fc40007000000 */
[----:B------:R-:W-:Y:S02]  /*18f0*/  @!P3 FSEL R11, R11, R8, !P4 ;  /* 0x000000080b0bb208 */ /* 0x000fe40006000000 */
[----:B------:R-:W-:Y:S02]  /*1900*/  FSETP.GEU.AND P3, PT, R18, R13, PT ;  /* 0x0000000d1200720b */ /* 0x000fe40003f6e000 */
[----:B------:R-:W-:Y:S01]  /*1910*/  FSETP.GEU.AND P2, PT, R11, R12, PT ;  /* 0x0000000c0b00720b */ /* 0x000fe20003f4e000 */
[----:B0-----:R-:W-:Y:S01]  /*1920*/  IMAD.WIDE R2, R7, 0x4, R4 ;  /* 0x0000000407027825 */ /* 0x001fe200078e0204 */
[----:B------:R-:W-:Y:S02]  /*1930*/  @!P1 SEL R13, R13, R18, !P3 ;  /* 0x000000120d0d9207 */ /* 0x000fe40005800000 */
[----:B------:R-:W-:Y:S01]  /*1940*/  @!P0 SEL R12, R12, R11, !P2 ;  /* 0x0000000b0c0c8207 */ /* 0x000fe20005000000 */
[----:B------:R-:W-:Y:S08]  /*1950*/  @P5 EXIT ;  /* 0x000000000000594d */ /* 0x000ff00003800000 */
[----:B------:R-:W-:Y:S01]  /*1960*/  STG.E.64 desc[UR4][R2.64], R12 ;  /* 0x0000000c02007986 */ /* 0x000fe2000c101b04 */
[----:B------:R-:W-:Y:S05]  /*1970*/  EXIT ;  /* 0x000000000000794d */ /* 0x000fea0003800000 */
.L_x_0:
[----:B------:R-:W-:-:S00]  /*1980*/  BRA `(.L_x_0) ;  /* 0xfffffffc00fc7947 */ /* 0x000fc0000383ffff */
[----:B------:R-:W-:-:S00]  /*1990*/  NOP ;  /* 0x0000000000007918 */ /* 0x000fc00000000000 */
        /* <DEDUP_REMOVED lines=14> */
.L_x_1:


//--------------------- .nv.constant0.triton_poi_fused_max_pool2d_with_indices_0 --------------------------
	.section	.nv.constant0.triton_poi_fused_max_pool2d_with_indices_0,"a",@progbits
	.sectionflags	@""
	.align	4
.nv.constant0.triton_poi_fused_max_pool2d_with_indices_0:
	.zero		548
